//
// Generated by NVIDIA NVVM Compiler
//
// Compiler Build ID: CL-36424714
// Cuda compilation tools, release 13.0, V13.0.88
// Based on NVVM 20.0.0
//

.version 9.0
.target sm_100
.address_size 64

	// .globl	_Z14bufferBackpropIXadL_Z9primeReLUfEEEvmPKfPf

.visible .entry _Z14bufferBackpropIXadL_Z9primeReLUfEEEvmPKfPf(
	.param .u64 _Z14bufferBackpropIXadL_Z9primeReLUfEEEvmPKfPf_param_0,
	.param .u64 .ptr .align 1 _Z14bufferBackpropIXadL_Z9primeReLUfEEEvmPKfPf_param_1,
	.param .u64 .ptr .align 1 _Z14bufferBackpropIXadL_Z9primeReLUfEEEvmPKfPf_param_2
)
{
	.reg .pred 	%p<3>;
	.reg .b32 	%r<5>;
	.reg .b32 	%f<5>;
	.reg .b64 	%rd<10>;

	ld.param.u64 	%rd4, [_Z14bufferBackpropIXadL_Z9primeReLUfEEEvmPKfPf_param_0];
	ld.param.u64 	%rd2, [_Z14bufferBackpropIXadL_Z9primeReLUfEEEvmPKfPf_param_1];
	ld.param.u64 	%rd3, [_Z14bufferBackpropIXadL_Z9primeReLUfEEEvmPKfPf_param_2];
	mov.u32 	%r1, %ctaid.x;
	mov.u32 	%r2, %ntid.x;
	mov.u32 	%r3, %tid.x;
	mad.lo.s32 	%r4, %r1, %r2, %r3;
	cvt.u64.u32 	%rd1, %r4;
	setp.le.u64 	%p1, %rd4, %rd1;
	@%p1 bra 	$L__BB0_2;
	cvta.to.global.u64 	%rd5, %rd2;
	cvta.to.global.u64 	%rd6, %rd3;
	shl.b64 	%rd7, %rd1, 2;
	add.s64 	%rd8, %rd5, %rd7;
	ld.global.f32 	%f1, [%rd8];
	add.s64 	%rd9, %rd6, %rd7;
	ld.global.f32 	%f2, [%rd9];
	setp.gt.f32 	%p2, %f2, 0f00000000;
	selp.f32 	%f3, 0f3F800000, 0f00000000, %p2;
	mul.f32 	%f4, %f1, %f3;
	st.global.f32 	[%rd9], %f4;
$L__BB0_2:
	ret;

}
	// .globl	_Z14bufferBackpropIXadL_Z10primeCReLUfEEEvmPKfPf
.visible .entry _Z14bufferBackpropIXadL_Z10primeCReLUfEEEvmPKfPf(
	.param .u64 _Z14bufferBackpropIXadL_Z10primeCReLUfEEEvmPKfPf_param_0,
	.param .u64 .ptr .align 1 _Z14bufferBackpropIXadL_Z10primeCReLUfEEEvmPKfPf_param_1,
	.param .u64 .ptr .align 1 _Z14bufferBackpropIXadL_Z10primeCReLUfEEEvmPKfPf_param_2
)
{
	.reg .pred 	%p<4>;
	.reg .b32 	%r<5>;
	.reg .b32 	%f<6>;
	.reg .b64 	%rd<10>;

	ld.param.u64 	%rd4, [_Z14bufferBackpropIXadL_Z10primeCReLUfEEEvmPKfPf_param_0];
	ld.param.u64 	%rd2, [_Z14bufferBackpropIXadL_Z10primeCReLUfEEEvmPKfPf_param_1];
	ld.param.u64 	%rd3, [_Z14bufferBackpropIXadL_Z10primeCReLUfEEEvmPKfPf_param_2];
	mov.u32 	%r1, %ctaid.x;
	mov.u32 	%r2, %ntid.x;
	mov.u32 	%r3, %tid.x;
	mad.lo.s32 	%r4, %r1, %r2, %r3;
	cvt.u64.u32 	%rd1, %r4;
	setp.le.u64 	%p1, %rd4, %rd1;
	@%p1 bra 	$L__BB1_2;
	cvta.to.global.u64 	%rd5, %rd2;
	cvta.to.global.u64 	%rd6, %rd3;
	shl.b64 	%rd7, %rd1, 2;
	add.s64 	%rd8, %rd5, %rd7;
	ld.global.f32 	%f1, [%rd8];
	add.s64 	%rd9, %rd6, %rd7;
	ld.global.f32 	%f2, [%rd9];
	setp.gt.f32 	%p2, %f2, 0f00000000;
	setp.lt.f32 	%p3, %f2, 0f3F800000;
	selp.f32 	%f3, 0f3F800000, 0f00000000, %p3;
	selp.f32 	%f4, %f3, 0f00000000, %p2;
	mul.f32 	%f5, %f1, %f4;
	st.global.f32 	[%rd9], %f5;
$L__BB1_2:
	ret;

}
	// .globl	_Z14bufferBackpropIXadL_Z11primeSCReLUfEEEvmPKfPf
.visible .entry _Z14bufferBackpropIXadL_Z11primeSCReLUfEEEvmPKfPf(
	.param .u64 _Z14bufferBackpropIXadL_Z11primeSCReLUfEEEvmPKfPf_param_0,
	.param .u64 .ptr .align 1 _Z14bufferBackpropIXadL_Z11primeSCReLUfEEEvmPKfPf_param_1,
	.param .u64 .ptr .align 1 _Z14bufferBackpropIXadL_Z11primeSCReLUfEEEvmPKfPf_param_2
)
{
	.reg .pred 	%p<4>;
	.reg .b32 	%r<5>;
	.reg .b32 	%f<7>;
	.reg .b64 	%rd<10>;

	ld.param.u64 	%rd4, [_Z14bufferBackpropIXadL_Z11primeSCReLUfEEEvmPKfPf_param_0];
	ld.param.u64 	%rd2, [_Z14bufferBackpropIXadL_Z11primeSCReLUfEEEvmPKfPf_param_1];
	ld.param.u64 	%rd3, [_Z14bufferBackpropIXadL_Z11primeSCReLUfEEEvmPKfPf_param_2];
	mov.u32 	%r1, %ctaid.x;
	mov.u32 	%r2, %ntid.x;
	mov.u32 	%r3, %tid.x;
	mad.lo.s32 	%r4, %r1, %r2, %r3;
	cvt.u64.u32 	%rd1, %r4;
	setp.le.u64 	%p1, %rd4, %rd1;
	@%p1 bra 	$L__BB2_2;
	cvta.to.global.u64 	%rd5, %rd2;
	cvta.to.global.u64 	%rd6, %rd3;
	shl.b64 	%rd7, %rd1, 2;
	add.s64 	%rd8, %rd5, %rd7;
	ld.global.f32 	%f1, [%rd8];
	add.s64 	%rd9, %rd6, %rd7;
	ld.global.f32 	%f2, [%rd9];
	setp.gt.f32 	%p2, %f2, 0f00000000;
	setp.lt.f32 	%p3, %f2, 0f3F800000;
	add.f32 	%f3, %f2, %f2;
	selp.f32 	%f4, %f3, 0f00000000, %p3;
	selp.f32 	%f5, %f4, 0f00000000, %p2;
	mul.f32 	%f6, %f1, %f5;
	st.global.f32 	[%rd9], %f6;
$L__BB2_2:
	ret;

}
	// .globl	_Z18backpropDualKernelmmPKfPf
.visible .entry _Z18backpropDualKernelmmPKfPf(
	.param .u64 _Z18backpropDualKernelmmPKfPf_param_0,
	.param .u64 _Z18backpropDualKernelmmPKfPf_param_1,
	.param .u64 .ptr .align 1 _Z18backpropDualKernelmmPKfPf_param_2,
	.param .u64 .ptr .align 1 _Z18backpropDualKernelmmPKfPf_param_3
)
{
	.reg .pred 	%p<5>;
	.reg .b32 	%r<6>;
	.reg .b32 	%f<9>;
	.reg .b64 	%rd<18>;

	ld.param.u64 	%rd2, [_Z18backpropDualKernelmmPKfPf_param_1];
	ld.param.u64 	%rd3, [_Z18backpropDualKernelmmPKfPf_param_2];
	ld.param.u64 	%rd4, [_Z18backpropDualKernelmmPKfPf_param_3];
	mov.u32 	%r1, %ntid.x;
	mov.u32 	%r2, %ctaid.x;
	mov.u32 	%r3, %tid.x;
	mad.lo.s32 	%r4, %r1, %r2, %r3;
	cvt.u64.u32 	%rd1, %r4;
	setp.le.u64 	%p1, %rd2, %rd1;
	@%p1 bra 	$L__BB3_2;
	cvta.to.global.u64 	%rd5, %rd4;
	cvta.to.global.u64 	%rd6, %rd3;
	mov.u32 	%r5, %ctaid.y;
	cvt.u64.u32 	%rd7, %r5;
	mul.lo.s64 	%rd8, %rd2, %rd7;
	shl.b64 	%rd9, %rd8, 1;
	add.s64 	%rd10, %rd9, %rd1;
	shl.b64 	%rd11, %rd10, 2;
	add.s64 	%rd12, %rd6, %rd11;
	add.s64 	%rd13, %rd8, %rd1;
	shl.b64 	%rd14, %rd13, 2;
	add.s64 	%rd15, %rd5, %rd14;
	ld.global.f32 	%f1, [%rd15];
	ld.global.f32 	%f2, [%rd12];
	setp.gt.f32 	%p2, %f1, 0f00000000;
	setp.lt.f32 	%p3, %f1, 0f3F800000;
	and.pred  	%p4, %p2, %p3;
	selp.f32 	%f3, 0f3F800000, 0f00000000, %p4;
	shl.b64 	%rd16, %rd2, 2;
	add.s64 	%rd17, %rd12, %rd16;
	ld.global.f32 	%f4, [%rd17];
	add.f32 	%f5, %f1, %f1;
	selp.f32 	%f6, %f5, 0f00000000, %p4;
	mul.f32 	%f7, %f4, %f6;
	fma.rn.f32 	%f8, %f2, %f3, %f7;
	st.global.f32 	[%rd15], %f8;
$L__BB3_2:
	ret;

}


// ===== COMPILED SASS (sm_100) =====

	.target	sm_100

	.elftype	@"ET_EXEC"


//--------------------- .note.nv.tkinfo           --------------------------
	.section	.note.nv.tkinfo,"",@"SHT_NOTE"
	.sectionflags	@"SHF_NOTE_NV_TKINFO"
	.tkinfo
        /*0018*/ 	.word	0x00000002
        /*0030*/ 	.string	""
        /*0030*/ 	.string	"ptxas"
        /*0030*/ 	.string	"Cuda compilation tools, release 13.0, V13.0.88"
        /*0030*/ 	.string	"Build cuda_13.0.r13.0/compiler.36424714_0"
        /*0030*/ 	.string	"-arch sm_100 -m 64 "



//--------------------- .note.nv.cuinfo           --------------------------
	.section	.note.nv.cuinfo,"",@"SHT_NOTE"
	.sectionflags	@"SHF_NOTE_NV_CUINFO"
        /*0018*/ 	.short	0x0002
        /*001a*/ 	.short	0x0064
        /*001c*/ 	.short	0x0082
	.zero		2


//--------------------- .nv.info                  --------------------------
	.section	.nv.info,"",@"SHT_CUDA_INFO"
	.align	4


	//----- nvinfo : EIATTR_REGCOUNT
	.align		4
        /*0000*/ 	.byte	0x04, 0x2f
        /*0002*/ 	.short	(.L_1 - .L_0)
	.align		4
.L_0:
        /*0004*/ 	.word	index@(_Z14bufferBackpropIXadL_Z9primeReLUfEEEvmPKfPf)
        /*0008*/ 	.word	0x0000000a


	//----- nvinfo : EIATTR_FRAME_SIZE
	.align		4
.L_1:
        /*000c*/ 	.byte	0x04, 0x11
        /*000e*/ 	.short	(.L_3 - .L_2)
	.align		4
.L_2:
        /*0010*/ 	.word	index@(_Z14bufferBackpropIXadL_Z9primeReLUfEEEvmPKfPf)
        /*0014*/ 	.word	0x00000000


	//----- nvinfo : EIATTR_REGCOUNT
	.align		4
.L_3:
        /*0018*/ 	.byte	0x04, 0x2f
        /*001a*/ 	.short	(.L_5 - .L_4)
	.align		4
.L_4:
        /*001c*/ 	.word	index@(_Z14bufferBackpropIXadL_Z10primeCReLUfEEEvmPKfPf)
        /*0020*/ 	.word	0x0000000a


	//----- nvinfo : EIATTR_FRAME_SIZE
	.align		4
.L_5:
        /*0024*/ 	.byte	0x04, 0x11
        /*0026*/ 	.short	(.L_7 - .L_6)
	.align		4
.L_6:
        /*0028*/ 	.word	index@(_Z14bufferBackpropIXadL_Z10primeCReLUfEEEvmPKfPf)
        /*002c*/ 	.word	0x00000000


	//----- nvinfo : EIATTR_REGCOUNT
	.align		4
.L_7:
        /*0030*/ 	.byte	0x04, 0x2f
        /*0032*/ 	.short	(.L_9 - .L_8)
	.align		4
.L_8:
        /*0034*/ 	.word	index@(_Z14bufferBackpropIXadL_Z11primeSCReLUfEEEvmPKfPf)
        /*0038*/ 	.word	0x0000000a


	//----- nvinfo : EIATTR_FRAME_SIZE
	.align		4
.L_9:
        /*003c*/ 	.byte	0x04, 0x11
        /*003e*/ 	.short	(.L_11 - .L_10)
	.align		4
.L_10:
        /*0040*/ 	.word	index@(_Z14bufferBackpropIXadL_Z11primeSCReLUfEEEvmPKfPf)
        /*0044*/ 	.word	0x00000000


	//----- nvinfo : EIATTR_REGCOUNT
	.align		4
.L_11:
        /*0048*/ 	.byte	0x04, 0x2f
        /*004a*/ 	.short	(.L_13 - .L_12)
	.align		4
.L_12:
        /*004c*/ 	.word	index@(_Z18backpropDualKernelmmPKfPf)
        /*0050*/ 	.word	0x0000000e


	//----- nvinfo : EIATTR_FRAME_SIZE
	.align		4
.L_13:
        /*0054*/ 	.byte	0x04, 0x11
        /*0056*/ 	.short	(.L_15 - .L_14)
	.align		4
.L_14:
        /*0058*/ 	.word	index@(_Z18backpropDualKernelmmPKfPf)
        /*005c*/ 	.word	0x00000000


	//----- nvinfo : EIATTR_MIN_STACK_SIZE
	.align		4
.L_15:
        /*0060*/ 	.byte	0x04, 0x12
        /*0062*/ 	.short	(.L_17 - .L_16)
	.align		4
.L_16:
        /*0064*/ 	.word	index@(_Z18backpropDualKernelmmPKfPf)
        /*0068*/ 	.word	0x00000000


	//----- nvinfo : EIATTR_MIN_STACK_SIZE
	.align		4
.L_17:
        /*006c*/ 	.byte	0x04, 0x12
        /*006e*/ 	.short	(.L_19 - .L_18)
	.align		4
.L_18:
        /*0070*/ 	.word	index@(_Z14bufferBackpropIXadL_Z11primeSCReLUfEEEvmPKfPf)
        /*0074*/ 	.word	0x00000000


	//----- nvinfo : EIATTR_MIN_STACK_SIZE
	.align		4
.L_19:
        /*0078*/ 	.byte	0x04, 0x12
        /*007a*/ 	.short	(.L_21 - .L_20)
	.align		4
.L_20:
        /*007c*/ 	.word	index@(_Z14bufferBackpropIXadL_Z10primeCReLUfEEEvmPKfPf)
        /*0080*/ 	.word	0x00000000


	//----- nvinfo : EIATTR_MIN_STACK_SIZE
	.align		4
.L_21:
        /*0084*/ 	.byte	0x04, 0x12
        /*0086*/ 	.short	(.L_23 - .L_22)
	.align		4
.L_22:
        /*0088*/ 	.word	index@(_Z14bufferBackpropIXadL_Z9primeReLUfEEEvmPKfPf)
        /*008c*/ 	.word	0x00000000
.L_23:


//--------------------- .nv.compat                --------------------------
	.section	.nv.compat,"",@"SHT_CUDA_COMPAT_INFO"
	.align	4
        /*0000*/ 	.byte	0x02, 0x09, 0x00, 0x00, 0x02, 0x02, 0x01, 0x00, 0x02, 0x05, 0x05, 0x00, 0x03, 0x07, 0x01, 0x01
        /*0010*/ 	.byte	0x02, 0x03, 0x00, 0x00, 0x02, 0x06, 0x01, 0x00, 0x04, 0x0b, 0x08, 0x00, 0x01, 0x00, 0x00, 0x00
        /*0020*/ 	.byte	0x00, 0x00, 0x00, 0x00


//--------------------- .nv.info._Z18backpropDualKernelmmPKfPf --------------------------
	.section	.nv.info._Z18backpropDualKernelmmPKfPf,"",@"SHT_CUDA_INFO"
	.sectionflags	@""
	.align	4


	//----- nvinfo : EIATTR_CUDA_API_VERSION
	.align		4
        /*0000*/ 	.byte	0x04, 0x37
        /*0002*/ 	.short	(.L_25 - .L_24)
.L_24:
        /*0004*/ 	.word	0x00000082


	//----- nvinfo : EIATTR_KPARAM_INFO
	.align		4
.L_25:
        /*0008*/ 	.byte	0x04, 0x17
        /*000a*/ 	.short	(.L_27 - .L_26)
.L_26:
        /*000c*/ 	.word	0x00000000
        /*0010*/ 	.short	0x0003
        /*0012*/ 	.short	0x0018
        /*0014*/ 	.byte	0x00, 0xf5, 0x21, 0x00


	//----- nvinfo : EIATTR_KPARAM_INFO
	.align		4
.L_27:
        /*0018*/ 	.byte	0x04, 0x17
        /*001a*/ 	.short	(.L_29 - .L_28)
.L_28:
        /*001c*/ 	.word	0x00000000
        /*0020*/ 	.short	0x0002
        /*0022*/ 	.short	0x0010
        /*0024*/ 	.byte	0x00, 0xf5, 0x21, 0x00


	//----- nvinfo : EIATTR_KPARAM_INFO
	.align		4
.L_29:
        /*0028*/ 	.byte	0x04, 0x17
        /*002a*/ 	.short	(.L_31 - .L_30)
.L_30:
        /*002c*/ 	.word	0x00000000
        /*0030*/ 	.short	0x0001
        /*0032*/ 	.short	0x0008
        /*0034*/ 	.byte	0x00, 0xf0, 0x21, 0x00


	//----- nvinfo : EIATTR_KPARAM_INFO
	.align		4
.L_31:
        /*0038*/ 	.byte	0x04, 0x17
        /*003a*/ 	.short	(.L_33 - .L_32)
.L_32:
        /*003c*/ 	.word	0x00000000
        /*0040*/ 	.short	0x0000
        /*0042*/ 	.short	0x0000
        /*0044*/ 	.byte	0x00, 0xf0, 0x21, 0x00


	//----- nvinfo : EIATTR_SPARSE_MMA_MASK
	.align		4
.L_33:
        /*0048*/ 	.byte	0x03, 0x50
        /*004a*/ 	.short	0x0000


	//----- nvinfo : EIATTR_MAXREG_COUNT
	.align		4
        /*004c*/ 	.byte	0x03, 0x1b
        /*004e*/ 	.short	0x00ff


	//----- nvinfo : EIATTR_MERCURY_ISA_VERSION
	.align		4
        /*0050*/ 	.byte	0x03, 0x5f
        /*0052*/ 	.short	0x0101


	//----- nvinfo : EIATTR_VRC_CTA_INIT_COUNT
	.align		4
        /*0054*/ 	.byte	0x02, 0x4a
	.zero		1
	.zero		1


	//----- nvinfo : EIATTR_EXIT_INSTR_OFFSETS
	.align		4
        /*0058*/ 	.byte	0x04, 0x1c
        /*005a*/ 	.short	(.L_35 - .L_34)


	//   ....[0]....
.L_34:
        /*005c*/ 	.word	0x00000080


	//   ....[1]....
        /*0060*/ 	.word	0x00000230


	//----- nvinfo : EIATTR_CBANK_PARAM_SIZE
	.align		4
.L_35:
        /*0064*/ 	.byte	0x03, 0x19
        /*0066*/ 	.short	0x0020


	//----- nvinfo : EIATTR_PARAM_CBANK
	.align		4
        /*0068*/ 	.byte	0x04, 0x0a
        /*006a*/ 	.short	(.L_37 - .L_36)
	.align		4
.L_36:
        /*006c*/ 	.word	index@(.nv.constant0._Z18backpropDualKernelmmPKfPf)
        /*0070*/ 	.short	0x0380
        /*0072*/ 	.short	0x0020


	//----- nvinfo : EIATTR_SW_WAR
	.align		4
.L_37:
        /*0074*/ 	.byte	0x04, 0x36
        /*0076*/ 	.short	(.L_39 - .L_38)
.L_38:
        /*0078*/ 	.word	0x00000008
.L_39:


//--------------------- .nv.info._Z14bufferBackpropIXadL_Z11primeSCReLUfEEEvmPKfPf --------------------------
	.section	.nv.info._Z14bufferBackpropIXadL_Z11primeSCReLUfEEEvmPKfPf,"",@"SHT_CUDA_INFO"
	.sectionflags	@""
	.align	4


	//----- nvinfo : EIATTR_CUDA_API_VERSION
	.align		4
        /*0000*/ 	.byte	0x04, 0x37
        /*0002*/ 	.short	(.L_41 - .L_40)
.L_40:
        /*0004*/ 	.word	0x00000082


	//----- nvinfo : EIATTR_KPARAM_INFO
	.align		4
.L_41:
        /*0008*/ 	.byte	0x04, 0x17
        /*000a*/ 	.short	(.L_43 - .L_42)
.L_42:
        /*000c*/ 	.word	0x00000000
        /*0010*/ 	.short	0x0002
        /*0012*/ 	.short	0x0010
        /*0014*/ 	.byte	0x00, 0xf5, 0x21, 0x00


	//----- nvinfo : EIATTR_KPARAM_INFO
	.align		4
.L_43:
        /*0018*/ 	.byte	0x04, 0x17
        /*001a*/ 	.short	(.L_45 - .L_44)
.L_44:
        /*001c*/ 	.word	0x00000000
        /*0020*/ 	.short	0x0001
        /*0022*/ 	.short	0x0008
        /*0024*/ 	.byte	0x00, 0xf5, 0x21, 0x00


	//----- nvinfo : EIATTR_KPARAM_INFO
	.align		4
.L_45:
        /*0028*/ 	.byte	0x04, 0x17
        /*002a*/ 	.short	(.L_47 - .L_46)
.L_46:
        /*002c*/ 	.word	0x00000000
        /*0030*/ 	.short	0x0000
        /*0032*/ 	.short	0x0000
        /*0034*/ 	.byte	0x00, 0xf0, 0x21, 0x00


	//----- nvinfo : EIATTR_SPARSE_MMA_MASK
	.align		4
.L_47:
        /*0038*/ 	.byte	0x03, 0x50
        /*003a*/ 	.short	0x0000


	//----- nvinfo : EIATTR_MAXREG_COUNT
	.align		4
        /*003c*/ 	.byte	0x03, 0x1b
        /*003e*/ 	.short	0x00ff


	//----- nvinfo : EIATTR_MERCURY_ISA_VERSION
	.align		4
        /*0040*/ 	.byte	0x03, 0x5f
        /*0042*/ 	.short	0x0101


	//----- nvinfo : EIATTR_VRC_CTA_INIT_COUNT
	.align		4
        /*0044*/ 	.byte	0x02, 0x4a
	.zero		1
	.zero		1


	//----- nvinfo : EIATTR_EXIT_INSTR_OFFSETS
	.align		4
        /*0048*/ 	.byte	0x04, 0x1c
        /*004a*/ 	.short	(.L_49 - .L_48)


	//   ....[0]....
.L_48:
        /*004c*/ 	.word	0x00000080


	//   ....[1]....
        /*0050*/ 	.word	0x000001b0


	//----- nvinfo : EIATTR_CBANK_PARAM_SIZE
	.align		4
.L_49:
        /*0054*/ 	.byte	0x03, 0x19
        /*0056*/ 	.short	0x0018


	//----- nvinfo : EIATTR_PARAM_CBANK
	.align		4
        /*0058*/ 	.byte	0x04, 0x0a
        /*005a*/ 	.short	(.L_51 - .L_50)
	.align		4
.L_50:
        /*005c*/ 	.word	index@(.nv.constant0._Z14bufferBackpropIXadL_Z11primeSCReLUfEEEvmPKfPf)
        /*0060*/ 	.short	0x0380
        /*0062*/ 	.short	0x0018


	//----- nvinfo : EIATTR_SW_WAR
	.align		4
.L_51:
        /*0064*/ 	.byte	0x04, 0x36
        /*0066*/ 	.short	(.L_53 - .L_52)
.L_52:
        /*0068*/ 	.word	0x00000008
.L_53:


//--------------------- .nv.info._Z14bufferBackpropIXadL_Z10primeCReLUfEEEvmPKfPf --------------------------
	.section	.nv.info._Z14bufferBackpropIXadL_Z10primeCReLUfEEEvmPKfPf,"",@"SHT_CUDA_INFO"
	.sectionflags	@""
	.align	4


	//----- nvinfo : EIATTR_CUDA_API_VERSION
	.align		4
        /*0000*/ 	.byte	0x04, 0x37
        /*0002*/ 	.short	(.L_55 - .L_54)
.L_54:
        /*0004*/ 	.word	0x00000082


	//----- nvinfo : EIATTR_KPARAM_INFO
	.align		4
.L_55:
        /*0008*/ 	.byte	0x04, 0x17
        /*000a*/ 	.short	(.L_57 - .L_56)
.L_56:
        /*000c*/ 	.word	0x00000000
        /*0010*/ 	.short	0x0002
        /*0012*/ 	.short	0x0010
        /*0014*/ 	.byte	0x00, 0xf5, 0x21, 0x00


	//----- nvinfo : EIATTR_KPARAM_INFO
	.align		4
.L_57:
        /*0018*/ 	.byte	0x04, 0x17
        /*001a*/ 	.short	(.L_59 - .L_58)
.L_58:
        /*001c*/ 	.word	0x00000000
        /*0020*/ 	.short	0x0001
        /*0022*/ 	.short	0x0008
        /*0024*/ 	.byte	0x00, 0xf5, 0x21, 0x00


	//----- nvinfo : EIATTR_KPARAM_INFO
	.align		4
.L_59:
        /*0028*/ 	.byte	0x04, 0x17
        /*002a*/ 	.short	(.L_61 - .L_60)
.L_60:
        /*002c*/ 	.word	0x00000000
        /*0030*/ 	.short	0x0000
        /*0032*/ 	.short	0x0000
        /*0034*/ 	.byte	0x00, 0xf0, 0x21, 0x00


	//----- nvinfo : EIATTR_SPARSE_MMA_MASK
	.align		4
.L_61:
        /*0038*/ 	.byte	0x03, 0x50
        /*003a*/ 	.short	0x0000


	//----- nvinfo : EIATTR_MAXREG_COUNT
	.align		4
        /*003c*/ 	.byte	0x03, 0x1b
        /*003e*/ 	.short	0x00ff


	//----- nvinfo : EIATTR_MERCURY_ISA_VERSION
	.align		4
        /*0040*/ 	.byte	0x03, 0x5f
        /*0042*/ 	.short	0x0101


	//----- nvinfo : EIATTR_VRC_CTA_INIT_COUNT
	.align		4
        /*0044*/ 	.byte	0x02, 0x4a
	.zero		1
	.zero		1


	//----- nvinfo : EIATTR_EXIT_INSTR_OFFSETS
	.align		4
        /*0048*/ 	.byte	0x04, 0x1c
        /*004a*/ 	.short	(.L_63 - .L_62)


	//   ....[0]....
.L_62:
        /*004c*/ 	.word	0x00000080


	//   ....[1]....
        /*0050*/ 	.word	0x00000190


	//----- nvinfo : EIATTR_CBANK_PARAM_SIZE
	.align		4
.L_63:
        /*0054*/ 	.byte	0x03, 0x19
        /*0056*/ 	.short	0x0018


	//----- nvinfo : EIATTR_PARAM_CBANK
	.align		4
        /*0058*/ 	.byte	0x04, 0x0a
        /*005a*/ 	.short	(.L_65 - .L_64)
	.align		4
.L_64:
        /*005c*/ 	.word	index@(.nv.constant0._Z14bufferBackpropIXadL_Z10primeCReLUfEEEvmPKfPf)
        /*0060*/ 	.short	0x0380
        /*0062*/ 	.short	0x0018


	//----- nvinfo : EIATTR_SW_WAR
	.align		4
.L_65:
        /*0064*/ 	.byte	0x04, 0x36
        /*0066*/ 	.short	(.L_67 - .L_66)
.L_66:
        /*0068*/ 	.word	0x00000008
.L_67:


//--------------------- .nv.info._Z14bufferBackpropIXadL_Z9primeReLUfEEEvmPKfPf --------------------------
	.section	.nv.info._Z14bufferBackpropIXadL_Z9primeReLUfEEEvmPKfPf,"",@"SHT_CUDA_INFO"
	.sectionflags	@""
	.align	4


	//----- nvinfo : EIATTR_CUDA_API_VERSION
	.align		4
        /*0000*/ 	.byte	0x04, 0x37
        /*0002*/ 	.short	(.L_69 - .L_68)
.L_68:
        /*0004*/ 	.word	0x00000082


	//----- nvinfo : EIATTR_KPARAM_INFO
	.align		4
.L_69:
        /*0008*/ 	.byte	0x04, 0x17
        /*000a*/ 	.short	(.L_71 - .L_70)
.L_70:
        /*000c*/ 	.word	0x00000000
        /*0010*/ 	.short	0x0002
        /*0012*/ 	.short	0x0010
        /*0014*/ 	.byte	0x00, 0xf5, 0x21, 0x00


	//----- nvinfo : EIATTR_KPARAM_INFO
	.align		4
.L_71:
        /*0018*/ 	.byte	0x04, 0x17
        /*001a*/ 	.short	(.L_73 - .L_72)
.L_72:
        /*001c*/ 	.word	0x00000000
        /*0020*/ 	.short	0x0001
        /*0022*/ 	.short	0x0008
        /*0024*/ 	.byte	0x00, 0xf5, 0x21, 0x00


	//----- nvinfo : EIATTR_KPARAM_INFO
	.align		4
.L_73:
        /*0028*/ 	.byte	0x04, 0x17
        /*002a*/ 	.short	(.L_75 - .L_74)
.L_74:
        /*002c*/ 	.word	0x00000000
        /*0030*/ 	.short	0x0000
        /*0032*/ 	.short	0x0000
        /*0034*/ 	.byte	0x00, 0xf0, 0x21, 0x00


	//----- nvinfo : EIATTR_SPARSE_MMA_MASK
	.align		4
.L_75:
        /*0038*/ 	.byte	0x03, 0x50
        /*003a*/ 	.short	0x0000


	//----- nvinfo : EIATTR_MAXREG_COUNT
	.align		4
        /*003c*/ 	.byte	0x03, 0x1b
        /*003e*/ 	.short	0x00ff


	//----- nvinfo : EIATTR_MERCURY_ISA_VERSION
	.align		4
        /*0040*/ 	.byte	0x03, 0x5f
        /*0042*/ 	.short	0x0101


	//----- nvinfo : EIATTR_VRC_CTA_INIT_COUNT
	.align		4
        /*0044*/ 	.byte	0x02, 0x4a
	.zero		1
	.zero		1


	//----- nvinfo : EIATTR_EXIT_INSTR_OFFSETS
	.align		4
        /*0048*/ 	.byte	0x04, 0x1c
        /*004a*/ 	.short	(.L_77 - .L_76)


	//   ....[0]....
.L_76:
        /*004c*/ 	.word	0x00000080


	//   ....[1]....
        /*0050*/ 	.word	0x00000170


	//----- nvinfo : EIATTR_CBANK_PARAM_SIZE
	.align		4
.L_77:
        /*0054*/ 	.byte	0x03, 0x19
        /*0056*/ 	.short	0x0018


	//----- nvinfo : EIATTR_PARAM_CBANK
	.align		4
        /*0058*/ 	.byte	0x04, 0x0a
        /*005a*/ 	.short	(.L_79 - .L_78)
	.align		4
.L_78:
        /*005c*/ 	.word	index@(.nv.constant0._Z14bufferBackpropIXadL_Z9primeReLUfEEEvmPKfPf)
        /*0060*/ 	.short	0x0380
        /*0062*/ 	.short	0x0018


	//----- nvinfo : EIATTR_SW_WAR
	.align		4
.L_79:
        /*0064*/ 	.byte	0x04, 0x36
        /*0066*/ 	.short	(.L_81 - .L_80)
.L_80:
        /*0068*/ 	.word	0x00000008
.L_81:


//--------------------- .nv.callgraph             --------------------------
	.section	.nv.callgraph,"",@"SHT_CUDA_CALLGRAPH"
	.align	4
	.sectionentsize	8
	.align		4
        /*0000*/ 	.word	0x00000000
	.align		4
        /*0004*/ 	.word	0xffffffff
	.align		4
        /*0008*/ 	.word	0x00000000
	.align		4
        /*000c*/ 	.word	0xfffffffe
	.align		4
        /*0010*/ 	.word	0x00000000
	.align		4
        /*0014*/ 	.word	0xfffffffd
	.align		4
        /*0018*/ 	.word	0x00000000
	.align		4
        /*001c*/ 	.word	0xfffffffc


//--------------------- .text._Z18backpropDualKernelmmPKfPf --------------------------
	.section	.text._Z18backpropDualKernelmmPKfPf,"ax",@progbits
	.align	128
        .global         _Z18backpropDualKernelmmPKfPf
        .type           _Z18backpropDualKernelmmPKfPf,@function
        .size           _Z18backpropDualKernelmmPKfPf,(.L_x_4 - _Z18backpropDualKernelmmPKfPf)
        .other          _Z18backpropDualKernelmmPKfPf,@"STO_CUDA_ENTRY STV_DEFAULT"
_Z18backpropDualKernelmmPKfPf:
.text._Z18backpropDualKernelmmPKfPf:
[----:B------:R-:W-:Y:S01]  /*0000*/  LDC R1, c[0x0][0x37c] ;  /* 0x0000df00ff017b82 */ /* 0x000fe20000000800 */
[----:B------:R-:W0:Y:S07]  /*0010*/  S2R R3, SR_CTAID.X ;  /* 0x0000000000037919 */ /* 0x000e2e0000002500 */
[----:B------:R-:W1:Y:S01]  /*0020*/  LDC.64 R8, c[0x0][0x388] ;  /* 0x0000e200ff087b82 */ /* 0x000e620000000a00 */
[----:B------:R-:W0:Y:S01]  /*0030*/  LDCU UR4, c[0x0][0x360] ;  /* 0x00006c00ff0477ac */ /* 0x000e220008000800 */
[----:B------:R-:W0:Y:S02]  /*0040*/  S2R R0, SR_TID.X ;  /* 0x0000000000007919 */ /* 0x000e240000002100 */
[----:B0-----:R-:W-:-:S05]  /*0050*/  IMAD R3, R3, UR4, R0 ;  /* 0x0000000403037c24 */ /* 0x001fca000f8e0200 */
[----:B-1----:R-:W-:-:S04]  /*0060*/  ISETP.GE.U32.AND P0, PT, R3, R8, PT ;  /* 0x000000080300720c */ /* 0x002fc80003f06070 */
[----:B------:R-:W-:-:S13]  /*0070*/  ISETP.GE.U32.AND.EX P0, PT, RZ, R9, PT, P0 ;  /* 0x00000009ff00720c */ /* 0x000fda0003f06100 */
[----:B------:R-:W-:Y:S05]  /*0080*/  @P0 EXIT ;  /* 0x000000000000094d */ /* 0x000fea0003800000 */
[----:B------:R-:W0:Y:S01]  /*0090*/  S2UR UR6, SR_CTAID.Y ;  /* 0x00000000000679c3 */ /* 0x000e220000002600 */
[----:B------:R-:W1:Y:S01]  /*00a0*/  LDCU.128 UR8, c[0x0][0x390] ;  /* 0x00007200ff0877ac */ /* 0x000e620008000c00 */
[----:B------:R-:W2:Y:S01]  /*00b0*/  LDCU.64 UR4, c[0x0][0x358] ;  /* 0x00006b00ff0477ac */ /* 0x000ea20008000a00 */
[----:B0-----:R-:W-:-:S04]  /*00c0*/  IMAD.WIDE.U32 R4, R8, UR6, RZ ;  /* 0x0000000608047c25 */ /* 0x001fc8000f8e00ff */
[----:B------:R-:W-:Y:S01]  /*00d0*/  IMAD R7, R9, UR6, R5 ;  /* 0x0000000609077c24 */ /* 0x000fe2000f8e0205 */
[----:B------:R-:W-:-:S04]  /*00e0*/  IADD3 R0, P1, PT, R3, R4, RZ ;  /* 0x0000000403007210 */ /* 0x000fc80007f3e0ff */
[----:B-1----:R-:W-:Y:S01]  /*00f0*/  LEA R2, P0, R0, UR10, 0x2 ;  /* 0x0000000a00027c11 */ /* 0x002fe2000f8010ff */
[----:B------:R-:W-:Y:S01]  /*0100*/  IMAD.X R5, RZ, RZ, R7, P1 ;  /* 0x000000ffff057224 */ /* 0x000fe200008e0607 */
[----:B------:R-:W-:-:S04]  /*0110*/  LEA R6, P1, R4, R3, 0x1 ;  /* 0x0000000304067211 */ /* 0x000fc800078208ff */
[----:B------:R-:W-:Y:S02]  /*0120*/  LEA.HI.X R3, R0, UR11, R5, 0x2, P0 ;  /* 0x0000000b00037c11 */ /* 0x000fe400080f1405 */
[----:B------:R-:W-:Y:S02]  /*0130*/  LEA.HI.X R5, R4, RZ, R7, 0x1, P1 ;  /* 0x000000ff04057211 */ /* 0x000fe400008f0c07 */
[C---:B------:R-:W-:Y:S01]  /*0140*/  LEA R4, P0, R6.reuse, UR8, 0x2 ;  /* 0x0000000806047c11 */ /* 0x040fe2000f8010ff */
[----:B--2---:R-:W2:Y:S03]  /*0150*/  LDG.E R10, desc[UR4][R2.64] ;  /* 0x00000004020a7981 */ /* 0x004ea6000c1e1900 */
[----:B------:R-:W-:Y:S02]  /*0160*/  LEA.HI.X R5, R6, UR9, R5, 0x2, P0 ;  /* 0x0000000906057c11 */ /* 0x000fe400080f1405 */
[----:B------:R-:W-:-:S03]  /*0170*/  LEA R6, P0, R8, R4, 0x2 ;  /* 0x0000000408067211 */ /* 0x000fc600078010ff */
[----:B------:R-:W3:Y:S01]  /*0180*/  LDG.E R4, desc[UR4][R4.64] ;  /* 0x0000000404047981 */ /* 0x000ee2000c1e1900 */
[----:B------:R-:W-:-:S05]  /*0190*/  LEA.HI.X R7, R8, R5, R9, 0x2, P0 ;  /* 0x0000000508077211 */ /* 0x000fca00000f1409 */
[----:B------:R-:W4:Y:S01]  /*01a0*/  LDG.E R6, desc[UR4][R6.64] ;  /* 0x0000000406067981 */ /* 0x000f22000c1e1900 */
[C---:B--2---:R-:W-:Y:S01]  /*01b0*/  FSETP.GEU.AND P0, PT, R10.reuse, 1, PT ;  /* 0x3f8000000a00780b */ /* 0x044fe20003f0e000 */
[----:B------:R-:W-:-:S03]  /*01c0*/  FADD R0, R10, R10 ;  /* 0x0000000a0a007221 */ /* 0x000fc60000000000 */
[----:B------:R-:W-:-:S04]  /*01d0*/  FSETP.GT.AND P0, PT, R10, RZ, !P0 ;  /* 0x000000ff0a00720b */ /* 0x000fc80004704000 */
[----:B------:R-:W-:Y:S02]  /*01e0*/  FSEL R11, R0, RZ, P0 ;  /* 0x000000ff000b7208 */ /* 0x000fe40000000000 */
[----:B------:R-:W-:-:S03]  /*01f0*/  FSEL R9, RZ, 1, !P0 ;  /* 0x3f800000ff097808 */ /* 0x000fc60004000000 */
[----:B----4-:R-:W-:-:S04]  /*0200*/  FMUL R11, R6, R11 ;  /* 0x0000000b060b7220 */ /* 0x010fc80000400000 */
[----:B---3--:R-:W-:-:S05]  /*0210*/  FFMA R9, R4, R9, R11 ;  /* 0x0000000904097223 */ /* 0x008fca000000000b */
[----:B------:R-:W-:Y:S01]  /*0220*/  STG.E desc[UR4][R2.64], R9 ;  /* 0x0000000902007986 */ /* 0x000fe2000c101904 */
[----:B------:R-:W-:Y:S05]  /*0230*/  EXIT ;  /* 0x000000000000794d */ /* 0x000fea0003800000 */
.L_x_0:
[----:B------:R-:W-:-:S00]  /*0240*/  BRA `(.L_x_0) ;  /* 0xfffffffc00fc7947 */ /* 0x000fc0000383ffff */
[----:B------:R-:W-:-:S00]  /*0250*/  NOP ;  /* 0x0000000000007918 */ /* 0x000fc00000000000 */
        /* <DEDUP_REMOVED lines=10> */
.L_x_4:


//--------------------- .text._Z14bufferBackpropIXadL_Z11primeSCReLUfEEEvmPKfPf --------------------------
	.section	.text._Z14bufferBackpropIXadL_Z11primeSCReLUfEEEvmPKfPf,"ax",@progbits
	.align	128
        .global         _Z14bufferBackpropIXadL_Z11primeSCReLUfEEEvmPKfPf
        .type           _Z14bufferBackpropIXadL_Z11primeSCReLUfEEEvmPKfPf,@function
        .size           _Z14bufferBackpropIXadL_Z11primeSCReLUfEEEvmPKfPf,(.L_x_5 - _Z14bufferBackpropIXadL_Z11primeSCReLUfEEEvmPKfPf)
        .other          _Z14bufferBackpropIXadL_Z11primeSCReLUfEEEvmPKfPf,@"STO_CUDA_ENTRY STV_DEFAULT"
_Z14bufferBackpropIXadL_Z11primeSCReLUfEEEvmPKfPf:
.text._Z14bufferBackpropIXadL_Z11primeSCReLUfEEEvmPKfPf:
[----:B------:R-:W-:Y:S01]  /*0000*/  LDC R1, c[0x0][0x37c] ;  /* 0x0000df00ff017b82 */ /* 0x000fe20000000800 */
[----:B------:R-:W0:Y:S07]  /*0010*/  S2R R3, SR_TID.X ;  /* 0x0000000000037919 */ /* 0x000e2e0000002100 */
[----:B------:R-:W0:Y:S01]  /*0020*/  S2UR UR4, SR_CTAID.X ;  /* 0x00000000000479c3 */ /* 0x000e220000002500 */
[----:B------:R-:W1:Y:S07]  /*0030*/  LDCU.64 UR6, c[0x0][0x380] ;  /* 0x00007000ff0677ac */ /* 0x000e6e0008000a00 */
[----:B------:R-:W0:Y:S02]  /*0040*/  LDC R0, c[0x0][0x360] ;  /* 0x0000d800ff007b82 */ /* 0x000e240000000800 */
[----:B0-----:R-:W-:-:S05]  /*0050*/  IMAD R0, R0, UR4, R3 ;  /* 0x0000000400007c24 */ /* 0x001fca000f8e0203 */
[----:B-1----:R-:W-:-:S04]  /*0060*/  ISETP.GE.U32.AND P0, PT, R0, UR6, PT ;  /* 0x0000000600007c0c */ /* 0x002fc8000bf06070 */
[----:B------:R-:W-:-:S13]  /*0070*/  ISETP.GE.U32.AND.EX P0, PT, RZ, UR7, PT, P0 ;  /* 0x00000007ff007c0c */ /* 0x000fda000bf06100 */
[----:B------:R-:W-:Y:S05]  /*0080*/  @P0 EXIT ;  /* 0x000000000000094d */ /* 0x000fea0003800000 */
[----:B------:R-:W0:Y:S01]  /*0090*/  LDCU.64 UR8, c[0x0][0x390] ;  /* 0x00007200ff0877ac */ /* 0x000e220008000a00 */
[----:B------:R-:W-:Y:S01]  /*00a0*/  IMAD.SHL.U32 R4, R0, 0x4, RZ ;  /* 0x0000000400047824 */ /* 0x000fe200078e00ff */
[----:B------:R-:W-:Y:S01]  /*00b0*/  SHF.R.U32.HI R0, RZ, 0x1e, R0 ;  /* 0x0000001eff007819 */ /* 0x000fe20000011600 */
[----:B------:R-:W1:Y:S01]  /*00c0*/  LDCU.64 UR4, c[0x0][0x358] ;  /* 0x00006b00ff0477ac */ /* 0x000e620008000a00 */
[----:B------:R-:W2:Y:S02]  /*00d0*/  LDCU.64 UR6, c[0x0][0x388] ;  /* 0x00007100ff0677ac */ /* 0x000ea40008000a00 */
[----:B0-----:R-:W-:-:S04]  /*00e0*/  IADD3 R2, P0, PT, R4, UR8, RZ ;  /* 0x0000000804027c10 */ /* 0x001fc8000ff1e0ff */
[----:B------:R-:W-:-:S05]  /*00f0*/  IADD3.X R3, PT, PT, R0, UR9, RZ, P0, !PT ;  /* 0x0000000900037c10 */ /* 0x000fca00087fe4ff */
[----:B-1----:R-:W3:Y:S01]  /*0100*/  LDG.E R6, desc[UR4][R2.64] ;  /* 0x0000000402067981 */ /* 0x002ee2000c1e1900 */
[----:B--2---:R-:W-:-:S04]  /*0110*/  IADD3 R4, P0, PT, R4, UR6, RZ ;  /* 0x0000000604047c10 */ /* 0x004fc8000ff1e0ff */
[----:B------:R-:W-:-:S05]  /*0120*/  IADD3.X R5, PT, PT, R0, UR7, RZ, P0, !PT ;  /* 0x0000000700057c10 */ /* 0x000fca00087fe4ff */
[----:B------:R-:W2:Y:S01]  /*0130*/  LDG.E R4, desc[UR4][R4.64] ;  /* 0x0000000404047981 */ /* 0x000ea2000c1e1900 */
[C---:B---3--:R-:W-:Y:S01]  /*0140*/  FADD R0, R6.reuse, R6 ;  /* 0x0000000606007221 */ /* 0x048fe20000000000 */
[C---:B------:R-:W-:Y:S02]  /*0150*/  FSETP.GEU.AND P1, PT, R6.reuse, 1, PT ;  /* 0x3f8000000600780b */ /* 0x040fe40003f2e000 */
[----:B------:R-:W-:Y:S02]  /*0160*/  FSETP.GT.AND P0, PT, R6, RZ, PT ;  /* 0x000000ff0600720b */ /* 0x000fe40003f04000 */
[----:B------:R-:W-:-:S04]  /*0170*/  FSEL R0, R0, RZ, !P1 ;  /* 0x000000ff00007208 */ /* 0x000fc80004800000 */
[----:B------:R-:W-:-:S05]  /*0180*/  FSEL R7, R0, RZ, P0 ;  /* 0x000000ff00077208 */ /* 0x000fca0000000000 */
[----:B--2---:R-:W-:-:S05]  /*0190*/  FMUL R7, R4, R7 ;  /* 0x0000000704077220 */ /* 0x004fca0000400000 */
[----:B------:R-:W-:Y:S01]  /*01a0*/  STG.E desc[UR4][R2.64], R7 ;  /* 0x0000000702007986 */ /* 0x000fe2000c101904 */
[----:B------:R-:W-:Y:S05]  /*01b0*/  EXIT ;  /* 0x000000000000794d */ /* 0x000fea0003800000 */
.L_x_1:
        /* <DEDUP_REMOVED lines=12> */
.L_x_5:


//--------------------- .text._Z14bufferBackpropIXadL_Z10primeCReLUfEEEvmPKfPf --------------------------
	.section	.text._Z14bufferBackpropIXadL_Z10primeCReLUfEEEvmPKfPf,"ax",@progbits
	.align	128
        .global         _Z14bufferBackpropIXadL_Z10primeCReLUfEEEvmPKfPf
        .type           _Z14bufferBackpropIXadL_Z10primeCReLUfEEEvmPKfPf,@function
        .size           _Z14bufferBackpropIXadL_Z10primeCReLUfEEEvmPKfPf,(.L_x_6 - _Z14bufferBackpropIXadL_Z10primeCReLUfEEEvmPKfPf)
        .other          _Z14bufferBackpropIXadL_Z10primeCReLUfEEEvmPKfPf,@"STO_CUDA_ENTRY STV_DEFAULT"
_Z14bufferBackpropIXadL_Z10primeCReLUfEEEvmPKfPf:
.text._Z14bufferBackpropIXadL_Z10primeCReLUfEEEvmPKfPf:
        /* <DEDUP_REMOVED lines=15> */
[----:B------:R-:W-:Y:S02]  /*00f0*/  IADD3.X R3, PT, PT, R5, UR9, RZ, P0, !PT ;  /* 0x0000000905037c10 */ /* 0x000fe400087fe4ff */
[----:B--2---:R-:W-:-:S03]  /*0100*/  IADD3 R4, P0, PT, R4, UR6, RZ ;  /* 0x0000000604047c10 */ /* 0x004fc6000ff1e0ff */
[----:B-1----:R-:W2:Y:S01]  /*0110*/  LDG.E R0, desc[UR4][R2.64] ;  /* 0x0000000402007981 */ /* 0x002ea2000c1e1900 */
[----:B------:R-:W-:-:S05]  /*0120*/  IADD3.X R5, PT, PT, R5, UR7, RZ, P0, !PT ;  /* 0x0000000705057c10 */ /* 0x000fca00087fe4ff */
[----:B------:R-:W3:Y:S01]  /*0130*/  LDG.E R4, desc[UR4][R4.64] ;  /* 0x0000000404047981 */ /* 0x000ee2000c1e1900 */
[C---:B--2---:R-:W-:Y:S02]  /*0140*/  FSETP.GT.AND P0, PT, R0.reuse, RZ, PT ;  /* 0x000000ff0000720b */ /* 0x044fe40003f04000 */
[----:B------:R-:W-:-:S04]  /*0150*/  FSET.BF.LT.AND R0, R0, 1, PT ;  /* 0x3f8000000000780a */ /* 0x000fc80003801000 */
[----:B------:R-:W-:-:S05]  /*0160*/  FSEL R7, R0, RZ, P0 ;  /* 0x000000ff00077208 */ /* 0x000fca0000000000 */
[----:B---3--:R-:W-:-:S05]  /*0170*/  FMUL R7, R4, R7 ;  /* 0x0000000704077220 */ /* 0x008fca0000400000 */
[----:B------:R-:W-:Y:S01]  /*0180*/  STG.E desc[UR4][R2.64], R7 ;  /* 0x0000000702007986 */ /* 0x000fe2000c101904 */
[----:B------:R-:W-:Y:S05]  /*0190*/  EXIT ;  /* 0x000000000000794d */ /* 0x000fea0003800000 */
.L_x_2:
        /* <DEDUP_REMOVED lines=14> */
.L_x_6:


//--------------------- .text._Z14bufferBackpropIXadL_Z9primeReLUfEEEvmPKfPf --------------------------
	.section	.text._Z14bufferBackpropIXadL_Z9primeReLUfEEEvmPKfPf,"ax",@progbits
	.align	128
        .global         _Z14bufferBackpropIXadL_Z9primeReLUfEEEvmPKfPf
        .type           _Z14bufferBackpropIXadL_Z9primeReLUfEEEvmPKfPf,@function
        .size           _Z14bufferBackpropIXadL_Z9primeReLUfEEEvmPKfPf,(.L_x_7 - _Z14bufferBackpropIXadL_Z9primeReLUfEEEvmPKfPf)
        .other          _Z14bufferBackpropIXadL_Z9primeReLUfEEEvmPKfPf,@"STO_CUDA_ENTRY STV_DEFAULT"
_Z14bufferBackpropIXadL_Z9primeReLUfEEEvmPKfPf:
.text._Z14bufferBackpropIXadL_Z9primeReLUfEEEvmPKfPf:
        /* <DEDUP_REMOVED lines=14> */
[C---:B0-----:R-:W-:Y:S02]  /*00e0*/  IADD3 R2, P1, PT, R4.reuse, UR8, RZ ;  /* 0x0000000804027c10 */ /* 0x041fe4000ff3e0ff */
[----:B-1----:R-:W-:Y:S02]  /*00f0*/  IADD3 R4, P0, PT, R4, UR6, RZ ;  /* 0x0000000604047c10 */ /* 0x002fe4000ff1e0ff */
[----:B------:R-:W-:-:S02]  /*0100*/  IADD3.X R3, PT, PT, R0, UR9, RZ, P1, !PT ;  /* 0x0000000900037c10 */ /* 0x000fc40008ffe4ff */
[----:B------:R-:W-:-:S03]  /*0110*/  IADD3.X R5, PT, PT, R0, UR7, RZ, P0, !PT ;  /* 0x0000000700057c10 */ /* 0x000fc600087fe4ff */
[----:B--2---:R-:W2:Y:S04]  /*0120*/  LDG.E R0, desc[UR4][R2.64] ;  /* 0x0000000402007981 */ /* 0x004ea8000c1e1900 */
[----:B------:R-:W3:Y:S01]  /*0130*/  LDG.E R4, desc[UR4][R4.64] ;  /* 0x0000000404047981 */ /* 0x000ee2000c1e1900 */
[----:B--2---:R-:W-:-:S05]  /*0140*/  FSET.BF.GT.AND R7, R0, RZ, PT ;  /* 0x000000ff0007720a */ /* 0x004fca0003804000 */
[----:B---3--:R-:W-:-:S05]  /*0150*/  FMUL R7, R4, R7 ;  /* 0x0000000704077220 */ /* 0x008fca0000400000 */
[----:B------:R-:W-:Y:S01]  /*0160*/  STG.E desc[UR4][R2.64], R7 ;  /* 0x0000000702007986 */ /* 0x000fe2000c101904 */
[----:B------:R-:W-:Y:S05]  /*0170*/  EXIT ;  /* 0x000000000000794d */ /* 0x000fea0003800000 */
.L_x_3:
        /* <DEDUP_REMOVED lines=16> */
.L_x_7:


//--------------------- .nv.shared.reserved.0     --------------------------
	.section	.nv.shared.reserved.0,"aw",@nobits
	.weak		__nv_reservedSMEM_offset_0_alias
	.size		__nv_reservedSMEM_offset_0_alias, 0, 64
	.other		__nv_reservedSMEM_offset_0_alias,@"STO_CUDA_RESERVED_SHARED STV_DEFAULT"
__nv_reservedSMEM_offset_0_alias:
	.zero		0
	.zero		64


//--------------------- .nv.constant0._Z18backpropDualKernelmmPKfPf --------------------------
	.section	.nv.constant0._Z18backpropDualKernelmmPKfPf,"a",@progbits
	.sectionflags	@""
	.align	4
.nv.constant0._Z18backpropDualKernelmmPKfPf:
	.zero		928


//--------------------- .nv.constant0._Z14bufferBackpropIXadL_Z11primeSCReLUfEEEvmPKfPf --------------------------
	.section	.nv.constant0._Z14bufferBackpropIXadL_Z11primeSCReLUfEEEvmPKfPf,"a",@progbits
	.sectionflags	@""
	.align	4
.nv.constant0._Z14bufferBackpropIXadL_Z11primeSCReLUfEEEvmPKfPf:
	.zero		920


//--------------------- .nv.constant0._Z14bufferBackpropIXadL_Z10primeCReLUfEEEvmPKfPf --------------------------
	.section	.nv.constant0._Z14bufferBackpropIXadL_Z10primeCReLUfEEEvmPKfPf,"a",@progbits
	.sectionflags	@""
	.align	4
.nv.constant0._Z14bufferBackpropIXadL_Z10primeCReLUfEEEvmPKfPf:
	.zero		920


//--------------------- .nv.constant0._Z14bufferBackpropIXadL_Z9primeReLUfEEEvmPKfPf --------------------------
	.section	.nv.constant0._Z14bufferBackpropIXadL_Z9primeReLUfEEEvmPKfPf,"a",@progbits
	.sectionflags	@""
	.align	4
.nv.constant0._Z14bufferBackpropIXadL_Z9primeReLUfEEEvmPKfPf:
	.zero		920


//--------------------- SYMBOLS --------------------------

	.type		.nv.reservedSmem.offset0,@object
	.size		.nv.reservedSmem.offset0,0x4
